//
// Generated by NVIDIA NVVM Compiler
//
// Compiler Build ID: CL-36424714
// Cuda compilation tools, release 13.0, V13.0.88
// Based on NVVM 20.0.0
//

.version 9.0
.target sm_100
.address_size 64

	// .globl	_Z16bankConflictTestv

.visible .entry _Z16bankConflictTestv()
{


	bar.sync 	0;
	ret;

}


// ===== COMPILED SASS (sm_100) =====

	.target	sm_100

	.elftype	@"ET_EXEC"


//--------------------- .note.nv.tkinfo           --------------------------
	.section	.note.nv.tkinfo,"",@"SHT_NOTE"
	.sectionflags	@"SHF_NOTE_NV_TKINFO"
	.tkinfo
        /*0018*/ 	.word	0x00000002
        /*0030*/ 	.string	""
        /*0030*/ 	.string	"ptxas"
        /*0030*/ 	.string	"Cuda compilation tools, release 13.0, V13.0.88"
        /*0030*/ 	.string	"Build cuda_13.0.r13.0/compiler.36424714_0"
        /*0030*/ 	.string	"-arch sm_100 -m 64 "



//--------------------- .note.nv.cuinfo           --------------------------
	.section	.note.nv.cuinfo,"",@"SHT_NOTE"
	.sectionflags	@"SHF_NOTE_NV_CUINFO"
        /*0018*/ 	.short	0x0002
        /*001a*/ 	.short	0x0064
        /*001c*/ 	.short	0x0082
	.zero		2


//--------------------- .nv.info                  --------------------------
	.section	.nv.info,"",@"SHT_CUDA_INFO"
	.align	4


	//----- nvinfo : EIATTR_REGCOUNT
	.align		4
        /*0000*/ 	.byte	0x04, 0x2f
        /*0002*/ 	.short	(.L_1 - .L_0)
	.align		4
.L_0:
        /*0004*/ 	.word	index@(_Z16bankConflictTestv)
        /*0008*/ 	.word	0x00000004


	//----- nvinfo : EIATTR_FRAME_SIZE
	.align		4
.L_1:
        /*000c*/ 	.byte	0x04, 0x11
        /*000e*/ 	.short	(.L_3 - .L_2)
	.align		4
.L_2:
        /*0010*/ 	.word	index@(_Z16bankConflictTestv)
        /*0014*/ 	.word	0x00000000


	//----- nvinfo : EIATTR_MIN_STACK_SIZE
	.align		4
.L_3:
        /*0018*/ 	.byte	0x04, 0x12
        /*001a*/ 	.short	(.L_5 - .L_4)
	.align		4
.L_4:
        /*001c*/ 	.word	index@(_Z16bankConflictTestv)
        /*0020*/ 	.word	0x00000000
.L_5:


//--------------------- .nv.compat                --------------------------
	.section	.nv.compat,"",@"SHT_CUDA_COMPAT_INFO"
	.align	4
        /*0000*/ 	.byte	0x02, 0x09, 0x00, 0x00, 0x02, 0x02, 0x01, 0x00, 0x02, 0x05, 0x05, 0x00, 0x03, 0x07, 0x01, 0x01
        /*0010*/ 	.byte	0x02, 0x03, 0x00, 0x00, 0x02, 0x06, 0x01, 0x00, 0x04, 0x0b, 0x08, 0x00, 0x09, 0x00, 0x00, 0x00
        /*0020*/ 	.byte	0x00, 0x00, 0x00, 0x00


//--------------------- .nv.info._Z16bankConflictTestv --------------------------
	.section	.nv.info._Z16bankConflictTestv,"",@"SHT_CUDA_INFO"
	.sectionflags	@""
	.align	4


	//----- nvinfo : EIATTR_CUDA_API_VERSION
	.align		4
        /*0000*/ 	.byte	0x04, 0x37
        /*0002*/ 	.short	(.L_7 - .L_6)
.L_6:
        /*0004*/ 	.word	0x00000082


	//----- nvinfo : EIATTR_SPARSE_MMA_MASK
	.align		4
.L_7:
        /*0008*/ 	.byte	0x03, 0x50
        /*000a*/ 	.short	0x0000


	//----- nvinfo : EIATTR_MAXREG_COUNT
	.align		4
        /*000c*/ 	.byte	0x03, 0x1b
        /*000e*/ 	.short	0x00ff


	//----- nvinfo : EIATTR_NUM_BARRIERS
	.align		4
        /*0010*/ 	.byte	0x02, 0x4c
        /*0012*/ 	.byte	0x01
	.zero		1


	//----- nvinfo : EIATTR_MERCURY_ISA_VERSION
	.align		4
        /*0014*/ 	.byte	0x03, 0x5f
        /*0016*/ 	.short	0x0101


	//----- nvinfo : EIATTR_VRC_CTA_INIT_COUNT
	.align		4
        /*0018*/ 	.byte	0x02, 0x4a
	.zero		1
	.zero		1


	//----- nvinfo : EIATTR_EXIT_INSTR_OFFSETS
	.align		4
        /*001c*/ 	.byte	0x04, 0x1c
        /*001e*/ 	.short	(.L_9 - .L_8)


	//   ....[0]....
.L_8:
        /*0020*/ 	.word	0x00000020


	//----- nvinfo : EIATTR_SW_WAR
	.align		4
.L_9:
        /*0024*/ 	.byte	0x04, 0x36
        /*0026*/ 	.short	(.L_11 - .L_10)
.L_10:
        /*0028*/ 	.word	0x00000008
.L_11:


//--------------------- .nv.callgraph             --------------------------
	.section	.nv.callgraph,"",@"SHT_CUDA_CALLGRAPH"
	.align	4
	.sectionentsize	8
	.align		4
        /*0000*/ 	.word	0x00000000
	.align		4
        /*0004*/ 	.word	0xffffffff
	.align		4
        /*0008*/ 	.word	0x00000000
	.align		4
        /*000c*/ 	.word	0xfffffffe
	.align		4
        /*0010*/ 	.word	0x00000000
	.align		4
        /*0014*/ 	.word	0xfffffffd
	.align		4
        /*0018*/ 	.word	0x00000000
	.align		4
        /*001c*/ 	.word	0xfffffffc


//--------------------- .text._Z16bankConflictTestv --------------------------
	.section	.text._Z16bankConflictTestv,"ax",@progbits
	.align	128
        .global         _Z16bankConflictTestv
        .type           _Z16bankConflictTestv,@function
        .size           _Z16bankConflictTestv,(.L_x_1 - _Z16bankConflictTestv)
        .other          _Z16bankConflictTestv,@"STO_CUDA_ENTRY STV_DEFAULT"
_Z16bankConflictTestv:
.text._Z16bankConflictTestv:
[----:B------:R-:W-:Y:S08]  /*0000*/  LDC R1, c[0x0][0x37c] ;  /* 0x0000df00ff017b82 */ /* 0x000ff00000000800 */
[----:B------:R-:W-:Y:S06]  /*0010*/  BAR.SYNC.DEFER_BLOCKING 0x0 ;  /* 0x0000000000007b1d */ /* 0x000fec0000010000 */
[----:B------:R-:W-:Y:S05]  /*0020*/  EXIT ;  /* 0x000000000000794d */ /* 0x000fea0003800000 */
.L_x_0:
[----:B------:R-:W-:-:S00]  /*0030*/  BRA `(.L_x_0) ;  /* 0xfffffffc00fc7947 */ /* 0x000fc0000383ffff */
[----:B------:R-:W-:-:S00]  /*0040*/  NOP ;  /* 0x0000000000007918 */ /* 0x000fc00000000000 */
        /* <DEDUP_REMOVED lines=11> */
.L_x_1:


//--------------------- .nv.shared.reserved.0     --------------------------
	.section	.nv.shared.reserved.0,"aw",@nobits
	.weak		__nv_reservedSMEM_offset_0_alias
	.size		__nv_reservedSMEM_offset_0_alias, 0, 64
	.other		__nv_reservedSMEM_offset_0_alias,@"STO_CUDA_RESERVED_SHARED STV_DEFAULT"
__nv_reservedSMEM_offset_0_alias:
	.zero		0
	.zero		64


//--------------------- .nv.constant0._Z16bankConflictTestv --------------------------
	.section	.nv.constant0._Z16bankConflictTestv,"a",@progbits
	.sectionflags	@""
	.align	4
.nv.constant0._Z16bankConflictTestv:
	.zero		896


//--------------------- SYMBOLS --------------------------

	.type		.nv.reservedSmem.offset0,@object
	.size		.nv.reservedSmem.offset0,0x4
